	.headerflags	@"EF_CUDA_TEXMODE_UNIFIED EF_CUDA_64BIT_ADDRESS EF_CUDA_ACCELERATORS EF_CUDA_SM90 EF_CUDA_VIRTUAL_SM(EF_CUDA_SM90)"
	.elftype	@"ET_EXEC"


//--------------------- .nv.info                  --------------------------
	.section	.nv.info,"",@"SHT_CUDA_INFO"
	.align	4


	//----- nvinfo : EIATTR_REGCOUNT
	.align		4
        /*0000*/ 	.byte	0x04, 0x2f
        /*0002*/ 	.short	(.L_1 - .L_0)
	.align		4
.L_0:
        /*0004*/ 	.word	index@(triton_poi_fused__unsafe_index_add_43)
        /*0008*/ 	.word	0x00000010


	//----- nvinfo : EIATTR_MIN_STACK_SIZE
	.align		4
.L_1:
        /*000c*/ 	.byte	0x04, 0x12
        /*000e*/ 	.short	(.L_3 - .L_2)
	.align		4
.L_2:
        /*0010*/ 	.word	index@(triton_poi_fused__unsafe_index_add_43)
        /*0014*/ 	.word	0x00000000


	//----- nvinfo : EIATTR_FRAME_SIZE
	.align		4
.L_3:
        /*0018*/ 	.byte	0x04, 0x11
        /*001a*/ 	.short	(.L_5 - .L_4)
	.align		4
.L_4:
        /*001c*/ 	.word	index@(triton_poi_fused__unsafe_index_add_43)
        /*0020*/ 	.word	0x00000000


	//----- nvinfo : EIATTR_MIN_STACK_SIZE
	.align		4
.L_5:
        /*0024*/ 	.byte	0x04, 0x12
        /*0026*/ 	.short	(.L_7 - .L_6)
	.align		4
.L_6:
        /*0028*/ 	.word	index@(triton_poi_fused__unsafe_index_add_43)
        /*002c*/ 	.word	0x00000000
.L_7:


//--------------------- .nv.info.triton_poi_fused__unsafe_index_add_43 --------------------------
	.section	.nv.info.triton_poi_fused__unsafe_index_add_43,"",@"SHT_CUDA_INFO"
	.sectionflags	@""
	.align	4


	//----- nvinfo : EIATTR_CUDA_API_VERSION
	.align		4
        /*0000*/ 	.byte	0x04, 0x37
        /*0002*/ 	.short	(.L_9 - .L_8)
.L_8:
        /*0004*/ 	.word	0x0000007c


	//----- nvinfo : EIATTR_KPARAM_INFO
	.align		4
.L_9:
        /*0008*/ 	.byte	0x04, 0x17
        /*000a*/ 	.short	(.L_11 - .L_10)
.L_10:
        /*000c*/ 	.word	0x00000000
        /*0010*/ 	.short	0x0004
        /*0012*/ 	.short	0x0020
        /*0014*/ 	.byte	0x00, 0xf0, 0x11, 0x00


	//----- nvinfo : EIATTR_KPARAM_INFO
	.align		4
.L_11:
        /*0018*/ 	.byte	0x04, 0x17
        /*001a*/ 	.short	(.L_13 - .L_12)
.L_12:
        /*001c*/ 	.word	0x00000000
        /*0020*/ 	.short	0x0003
        /*0022*/ 	.short	0x0018
        /*0024*/ 	.byte	0x00, 0xf4, 0x21, 0x00


	//----- nvinfo : EIATTR_KPARAM_INFO
	.align		4
.L_13:
        /*0028*/ 	.byte	0x04, 0x17
        /*002a*/ 	.short	(.L_15 - .L_14)
.L_14:
        /*002c*/ 	.word	0x00000000
        /*0030*/ 	.short	0x0002
        /*0032*/ 	.short	0x0010
        /*0034*/ 	.byte	0x00, 0xf4, 0x21, 0x00


	//----- nvinfo : EIATTR_KPARAM_INFO
	.align		4
.L_15:
        /*0038*/ 	.byte	0x04, 0x17
        /*003a*/ 	.short	(.L_17 - .L_16)
.L_16:
        /*003c*/ 	.word	0x00000000
        /*0040*/ 	.short	0x0001
        /*0042*/ 	.short	0x0008
        /*0044*/ 	.byte	0x00, 0xf4, 0x21, 0x00


	//----- nvinfo : EIATTR_KPARAM_INFO
	.align		4
.L_17:
        /*0048*/ 	.byte	0x04, 0x17
        /*004a*/ 	.short	(.L_19 - .L_18)
.L_18:
        /*004c*/ 	.word	0x00000000
        /*0050*/ 	.short	0x0000
        /*0052*/ 	.short	0x0000
        /*0054*/ 	.byte	0x00, 0xf4, 0x21, 0x00


	//----- nvinfo : EIATTR_SPARSE_MMA_MASK
	.align		4
.L_19:
        /*0058*/ 	.byte	0x03, 0x50
        /*005a*/ 	.short	0x0000


	//----- nvinfo : EIATTR_MAXREG_COUNT
	.align		4
        /*005c*/ 	.byte	0x03, 0x1b
        /*005e*/ 	.short	0x00ff


	//----- nvinfo : EIATTR_EXIT_INSTR_OFFSETS
	.align		4
        /*0060*/ 	.byte	0x04, 0x1c
        /*0062*/ 	.short	(.L_21 - .L_20)


	//   ....[0]....
.L_20:
        /*0064*/ 	.word	0x000003f0


	//----- nvinfo : EIATTR_REQNTID
	.align		4
.L_21:
        /*0068*/ 	.byte	0x04, 0x10
        /*006a*/ 	.short	(.L_23 - .L_22)
.L_22:
        /*006c*/ 	.word	0x00000100
        /*0070*/ 	.word	0x00000001
        /*0074*/ 	.word	0x00000001


	//----- nvinfo : EIATTR_CBANK_PARAM_SIZE
	.align		4
.L_23:
        /*0078*/ 	.byte	0x03, 0x19
        /*007a*/ 	.short	0x0024


	//----- nvinfo : EIATTR_PARAM_CBANK
	.align		4
        /*007c*/ 	.byte	0x04, 0x0a
        /*007e*/ 	.short	(.L_25 - .L_24)
	.align		4
.L_24:
        /*0080*/ 	.word	index@(.nv.constant0.triton_poi_fused__unsafe_index_add_43)
        /*0084*/ 	.short	0x0210
        /*0086*/ 	.short	0x0024


	//----- nvinfo : EIATTR_SW_WAR
	.align		4
.L_25:
        /*0088*/ 	.byte	0x04, 0x36
        /*008a*/ 	.short	(.L_27 - .L_26)
.L_26:
        /*008c*/ 	.word	0x00000008
.L_27:


//--------------------- .nv.callgraph             --------------------------
	.section	.nv.callgraph,"",@"SHT_CUDA_CALLGRAPH"
	.align	4
	.sectionentsize	8
	.align		4
        /*0000*/ 	.word	0x00000000
	.align		4
        /*0004*/ 	.word	0xffffffff
	.align		4
        /*0008*/ 	.word	0x00000000
	.align		4
        /*000c*/ 	.word	0xfffffffe
	.align		4
        /*0010*/ 	.word	0x00000000
	.align		4
        /*0014*/ 	.word	0xfffffffd
	.align		4
        /*0018*/ 	.word	0x00000000
	.align		4
        /*001c*/ 	.word	0xfffffffc


//--------------------- .text.triton_poi_fused__unsafe_index_add_43 --------------------------
	.section	.text.triton_poi_fused__unsafe_index_add_43,"ax",@progbits
	.align	128
        .global         triton_poi_fused__unsafe_index_add_43
        .type           triton_poi_fused__unsafe_index_add_43,@function
        .size           triton_poi_fused__unsafe_index_add_43,(.L_x_1 - triton_poi_fused__unsafe_index_add_43)
        .other          triton_poi_fused__unsafe_index_add_43,@"STO_CUDA_ENTRY STV_DEFAULT"
triton_poi_fused__unsafe_index_add_43:
.text.triton_poi_fused__unsafe_index_add_43:
[----:B------:R-:W-:Y:S01]  /*0000*/  LDC R1, c[0x0][0x28] ;  /* 0x00000a00ff017b82 */ /* 0x000fe20000000800 */
[----:B------:R-:W1:Y:S07]  /*0010*/  S2R R0, SR_TID.X ;  /* 0x0000000000007919 */ /* 0x000e6e0000002100 */
[----:B------:R-:W2:Y:S01]  /*0020*/  LDC.64 R4, c[0x0][0x210] ;  /* 0x00008400ff047b82 */ /* 0x000ea20000000a00 */
[----:B------:R-:W-:Y:S01]  /*0030*/  ULDC.64 UR4, c[0x0][0x208] ;  /* 0x0000820000047ab9 */ /* 0x000fe20000000a00 */
[----:B------:R-:W-:Y:S01]  /*0040*/  ULDC.64 UR6, c[0x0][0x218] ;  /* 0x0000860000067ab9 */ /* 0x000fe20000000a00 */
[----:B------:R-:W3:Y:S01]  /*0050*/  S2R R9, SR_CTAID.X ;  /* 0x0000000000097919 */ /* 0x000ee20000002500 */
[----:B------:R-:W-:Y:S01]  /*0060*/  ULDC.64 UR8, c[0x0][0x220] ;  /* 0x0000880000087ab9 */ /* 0x000fe20000000a00 */
[----:B-1----:R-:W-:-:S05]  /*0070*/  IMAD.SHL.U32 R0, R0, 0x2, RZ ;  /* 0x0000000200007824 */ /* 0x002fca00078e00ff */
[----:B------:R-:W-:-:S05]  /*0080*/  LOP3.LUT R0, R0, 0x1fe, RZ, 0xc0, !PT ;  /* 0x000001fe00007812 */ /* 0x000fca00078ec0ff */
[----:B---3--:R-:W-:-:S05]  /*0090*/  IMAD R0, R9, 0x200, R0 ;  /* 0x0000020009007824 */ /* 0x008fca00078e0200 */
[----:B------:R-:W-:-:S04]  /*00a0*/  SHF.R.S32.HI R3, RZ, 0x1f, R0 ;  /* 0x0000001fff037819 */ /* 0x000fc80000011400 */
[----:B------:R-:W-:-:S04]  /*00b0*/  LEA.HI R6, R3, R0, RZ, 0x6 ;  /* 0x0000000003067211 */ /* 0x000fc800078f30ff */
[----:B------:R-:W-:Y:S02]  /*00c0*/  SHF.R.S32.HI R2, RZ, 0x6, R6 ;  /* 0x00000006ff027819 */ /* 0x000fe40000011406 */
[----:B------:R-:W-:Y:S02]  /*00d0*/  LOP3.LUT R7, R6, 0xffffffc0, RZ, 0xc0, !PT ;  /* 0xffffffc006077812 */ /* 0x000fe400078ec0ff */
[----:B------:R-:W-:-:S04]  /*00e0*/  LEA.HI R3, R2, R2, RZ, 0x6 ;  /* 0x0000000202037211 */ /* 0x000fc800078f30ff */
[----:B------:R-:W-:-:S05]  /*00f0*/  LOP3.LUT R3, R3, 0xffffffc0, RZ, 0xc0, !PT ;  /* 0xffffffc003037812 */ /* 0x000fca00078ec0ff */
[----:B------:R-:W-:-:S04]  /*0100*/  IMAD.IADD R3, R2, 0x1, -R3 ;  /* 0x0000000102037824 */ /* 0x000fc800078e0a03 */
[----:B--2---:R-:W-:-:S04]  /*0110*/  IMAD.WIDE R2, R3, 0x8, R4 ;  /* 0x0000000803027825 */ /* 0x004fc800078e0204 */
[----:B------:R-:W-:Y:S02]  /*0120*/  IMAD.IADD R7, R0, 0x1, -R7 ;  /* 0x0000000100077824 */ /* 0x000fe400078e0a07 */
[----:B------:R-:W2:Y:S02]  /*0130*/  LDG.E.EL.64 R2, desc[UR4][R2.64] ;  /* 0x0000000402027981 */ /* 0x000ea4000c2e1b00 */
[----:B------:R-:W-:-:S06]  /*0140*/  IMAD.WIDE R4, R7, 0x8, R4 ;  /* 0x0000000807047825 */ /* 0x000fcc00078e0204 */
[----:B------:R-:W3:Y:S01]  /*0150*/  LDG.E.EL.128 R4, desc[UR4][R4.64] ;  /* 0x0000000404047981 */ /* 0x000ee2000c2e1d00 */
[----:B------:R-:W-:-:S04]  /*0160*/  SHF.R.S32.HI R9, RZ, 0x16, R9 ;  /* 0x00000016ff097819 */ /* 0x000fc80000011409 */
[----:B------:R-:W-:-:S04]  /*0170*/  SGXT R9, R9, 0x1 ;  /* 0x000000010909781a */ /* 0x000fc80000000200 */
[----:B------:R-:W-:-:S04]  /*0180*/  LEA.HI R9, R9, R0, RZ, 0xc ;  /* 0x0000000009097211 */ /* 0x000fc800078f60ff */
[----:B------:R-:W-:-:S05]  /*0190*/  SHF.R.S32.HI R9, RZ, 0xc, R9 ;  /* 0x0000000cff097819 */ /* 0x000fca0000011409 */
[----:B------:R-:W-:Y:S01]  /*01a0*/  IMAD.SHL.U32 R9, R9, 0x400, RZ ;  /* 0x0000040009097824 */ /* 0x000fe200078e00ff */
[----:B--2---:R-:W-:-:S04]  /*01b0*/  SHF.R.U32.HI R11, RZ, 0x1a, R3 ;  /* 0x0000001aff0b7819 */ /* 0x004fc80000011603 */
[----:B------:R-:W-:-:S04]  /*01c0*/  LOP3.LUT R11, R11, 0x20, RZ, 0xc0, !PT ;  /* 0x000000200b0b7812 */ /* 0x000fc800078ec0ff */
[----:B------:R-:W-:Y:S02]  /*01d0*/  IADD3 R11, P0, R2, R11, RZ ;  /* 0x0000000b020b7210 */ /* 0x000fe40007f1e0ff */
[----:B---3--:R-:W-:Y:S02]  /*01e0*/  SHF.R.U32.HI R10, RZ, 0x1a, R5 ;  /* 0x0000001aff0a7819 */ /* 0x008fe40000011605 */
[----:B------:R-:W-:Y:S01]  /*01f0*/  SHF.R.S32.HI R2, RZ, 0x1f, R9 ;  /* 0x0000001fff027819 */ /* 0x000fe20000011409 */
[----:B------:R-:W-:Y:S01]  /*0200*/  IMAD.X R12, RZ, RZ, R3, P0 ;  /* 0x000000ffff0c7224 */ /* 0x000fe200000e0603 */
[----:B------:R-:W-:Y:S02]  /*0210*/  LEA R9, P0, R11, R9, 0x5 ;  /* 0x000000090b097211 */ /* 0x000fe400078028ff */
[----:B------:R-:W-:Y:S02]  /*0220*/  SHF.R.U32.HI R8, RZ, 0x1a, R7 ;  /* 0x0000001aff087819 */ /* 0x000fe40000011607 */
[----:B------:R-:W-:-:S02]  /*0230*/  LOP3.LUT R3, R10, 0x20, RZ, 0xc0, !PT ;  /* 0x000000200a037812 */ /* 0x000fc400078ec0ff */
[----:B------:R-:W-:Y:S02]  /*0240*/  LEA.HI.X R11, R11, R2, R12, 0x5, P0 ;  /* 0x000000020b0b7211 */ /* 0x000fe400000f2c0c */
[----:B------:R-:W-:Y:S02]  /*0250*/  LOP3.LUT R8, R8, 0x20, RZ, 0xc0, !PT ;  /* 0x0000002008087812 */ /* 0x000fe400078ec0ff */
[-C--:B------:R-:W-:Y:S02]  /*0260*/  IADD3 R3, P0, P1, R3, R9.reuse, R4 ;  /* 0x0000000903037210 */ /* 0x080fe4000791e004 */
[----:B------:R-:W-:Y:S02]  /*0270*/  IADD3 R2, P2, P3, R8, R9, R6 ;  /* 0x0000000908027210 */ /* 0x000fe40007b5e006 */
[-C--:B------:R-:W-:Y:S01]  /*0280*/  IADD3.X R4, RZ, R11.reuse, R5, P0, P1 ;  /* 0x0000000bff047210 */ /* 0x080fe200007e2405 */
[C---:B------:R-:W-:Y:S01]  /*0290*/  IMAD.SHL.U32 R8, R3.reuse, 0x4, RZ ;  /* 0x0000000403087824 */ /* 0x040fe200078e00ff */
[----:B------:R-:W-:Y:S01]  /*02a0*/  IADD3.X R7, RZ, R11, R7, P2, P3 ;  /* 0x0000000bff077210 */ /* 0x000fe200017e6407 */
[----:B------:R-:W-:Y:S01]  /*02b0*/  IMAD.SHL.U32 R10, R2, 0x4, RZ ;  /* 0x00000004020a7824 */ /* 0x000fe200078e00ff */
[----:B------:R-:W-:-:S02]  /*02c0*/  SHF.L.U64.HI R3, R3, 0x2, R4 ;  /* 0x0000000203037819 */ /* 0x000fc40000010204 */
[----:B------:R-:W-:Y:S02]  /*02d0*/  IADD3 R4, P0, R8, UR6, RZ ;  /* 0x0000000608047c10 */ /* 0x000fe4000ff1e0ff */
[----:B------:R-:W-:Y:S02]  /*02e0*/  IADD3 R6, P1, R10, UR6, RZ ;  /* 0x000000060a067c10 */ /* 0x000fe4000ff3e0ff */
[----:B------:R-:W-:Y:S02]  /*02f0*/  IADD3.X R5, R3, UR7, RZ, P0, !PT ;  /* 0x0000000703057c10 */ /* 0x000fe400087fe4ff */
[----:B------:R-:W-:Y:S02]  /*0300*/  SHF.L.U64.HI R2, R2, 0x2, R7 ;  /* 0x0000000202027819 */ /* 0x000fe40000010207 */
[----:B------:R-:W-:Y:S01]  /*0310*/  IADD3 R8, P2, R8, UR8, RZ ;  /* 0x0000000808087c10 */ /* 0x000fe2000ff5e0ff */
[----:B------:R-:W2:Y:S01]  /*0320*/  LDG.E.EL R4, desc[UR4][R4.64] ;  /* 0x0000000404047981 */ /* 0x000ea2000c2e1900 */
[----:B------:R-:W-:-:S02]  /*0330*/  IADD3 R10, P0, R10, UR8, RZ ;  /* 0x000000080a0a7c10 */ /* 0x000fc4000ff1e0ff */
[----:B------:R-:W-:Y:S02]  /*0340*/  IADD3.X R9, R3, UR9, RZ, P2, !PT ;  /* 0x0000000903097c10 */ /* 0x000fe400097fe4ff */
[----:B------:R-:W-:Y:S02]  /*0350*/  IADD3.X R11, R2, UR9, RZ, P0, !PT ;  /* 0x00000009020b7c10 */ /* 0x000fe400087fe4ff */
[----:B------:R-:W-:Y:S02]  /*0360*/  IADD3.X R7, R2, UR7, RZ, P1, !PT ;  /* 0x0000000702077c10 */ /* 0x000fe40008ffe4ff */
[----:B------:R-:W2:Y:S01]  /*0370*/  LDG.E.EL R9, desc[UR4][R8.64] ;  /* 0x0000000408097981 */ /* 0x000ea2000c2e1900 */
[----:B------:R-:W1:Y:S03]  /*0380*/  LDC.64 R2, c[0x0][0x228] ;  /* 0x00008a00ff027b82 */ /* 0x000e660000000a00 */
[----:B------:R-:W3:Y:S04]  /*0390*/  LDG.E.EL R6, desc[UR4][R6.64] ;  /* 0x0000000406067981 */ /* 0x000ee8000c2e1900 */
[----:B------:R-:W3:Y:S01]  /*03a0*/  LDG.E.EL R11, desc[UR4][R10.64] ;  /* 0x000000040a0b7981 */ /* 0x000ee2000c2e1900 */
[----:B-1----:R-:W-:-:S04]  /*03b0*/  IMAD.WIDE R2, R0, 0x4, R2 ;  /* 0x0000000400027825 */ /* 0x002fc800078e0202 */
[----:B--2---:R-:W-:Y:S01]  /*03c0*/  FADD R12, R4, R9 ;  /* 0x00000009040c7221 */ /* 0x004fe20000000000 */
[----:B---3--:R-:W-:-:S05]  /*03d0*/  FADD R13, R6, R11 ;  /* 0x0000000b060d7221 */ /* 0x008fca0000000000 */
[----:B------:R-:W-:Y:S01]  /*03e0*/  STG.E.64 desc[UR4][R2.64], R12 ;  /* 0x0000000c02007986 */ /* 0x000fe2000c101b04 */
[----:B------:R-:W-:Y:S05]  /*03f0*/  EXIT ;  /* 0x000000000000794d */ /* 0x000fea0003800000 */
.L_x_0:
[----:B------:R-:W-:-:S00]  /*0400*/  BRA `(.L_x_0) ;  /* 0xfffffffc00fc7947 */ /* 0x000fc0000383ffff */
[----:B------:R-:W-:-:S00]  /*0410*/  NOP ;  /* 0x0000000000007918 */ /* 0x000fc00000000000 */
        /* <DEDUP_REMOVED lines=14> */
.L_x_1:


//--------------------- .nv.constant0.triton_poi_fused__unsafe_index_add_43 --------------------------
	.section	.nv.constant0.triton_poi_fused__unsafe_index_add_43,"a",@progbits
	.sectionflags	@""
	.align	4
.nv.constant0.triton_poi_fused__unsafe_index_add_43:
	.zero		564
